//
// Generated by NVIDIA NVVM Compiler
//
// Compiler Build ID: CL-36424714
// Cuda compilation tools, release 13.0, V13.0.88
// Based on NVVM 20.0.0
//

.version 9.0
.target sm_100
.address_size 64

	// .globl	_Z10vectorizedPiS_S_m

.visible .entry _Z10vectorizedPiS_S_m(
	.param .u64 .ptr .align 1 _Z10vectorizedPiS_S_m_param_0,
	.param .u64 .ptr .align 1 _Z10vectorizedPiS_S_m_param_1,
	.param .u64 .ptr .align 1 _Z10vectorizedPiS_S_m_param_2,
	.param .u64 _Z10vectorizedPiS_S_m_param_3
)
{
	.reg .pred 	%p<2>;
	.reg .b32 	%r<8>;
	.reg .b64 	%rd<13>;

	ld.param.u64 	%rd2, [_Z10vectorizedPiS_S_m_param_0];
	ld.param.u64 	%rd3, [_Z10vectorizedPiS_S_m_param_1];
	ld.param.u64 	%rd4, [_Z10vectorizedPiS_S_m_param_2];
	ld.param.u64 	%rd5, [_Z10vectorizedPiS_S_m_param_3];
	mov.u32 	%r1, %ctaid.x;
	mov.u32 	%r2, %ntid.x;
	mov.u32 	%r3, %tid.x;
	mad.lo.s32 	%r4, %r1, %r2, %r3;
	cvt.s64.s32 	%rd1, %r4;
	setp.le.u64 	%p1, %rd5, %rd1;
	@%p1 bra 	$L__BB0_2;
	cvta.to.global.u64 	%rd6, %rd2;
	cvta.to.global.u64 	%rd7, %rd3;
	cvta.to.global.u64 	%rd8, %rd4;
	shl.b64 	%rd9, %rd1, 2;
	add.s64 	%rd10, %rd6, %rd9;
	ld.global.u32 	%r5, [%rd10];
	add.s64 	%rd11, %rd7, %rd9;
	ld.global.u32 	%r6, [%rd11];
	add.s32 	%r7, %r6, %r5;
	add.s64 	%rd12, %rd8, %rd9;
	st.global.u32 	[%rd12], %r7;
$L__BB0_2:
	ret;

}


// ===== COMPILED SASS (sm_100) =====

	.target	sm_100

	.elftype	@"ET_EXEC"


//--------------------- .note.nv.tkinfo           --------------------------
	.section	.note.nv.tkinfo,"",@"SHT_NOTE"
	.sectionflags	@"SHF_NOTE_NV_TKINFO"
	.tkinfo
        /*0018*/ 	.word	0x00000002
        /*0030*/ 	.string	""
        /*0030*/ 	.string	"ptxas"
        /*0030*/ 	.string	"Cuda compilation tools, release 13.0, V13.0.88"
        /*0030*/ 	.string	"Build cuda_13.0.r13.0/compiler.36424714_0"
        /*0030*/ 	.string	"-arch sm_100 -m 64 "



//--------------------- .note.nv.cuinfo           --------------------------
	.section	.note.nv.cuinfo,"",@"SHT_NOTE"
	.sectionflags	@"SHF_NOTE_NV_CUINFO"
        /*0018*/ 	.short	0x0002
        /*001a*/ 	.short	0x0064
        /*001c*/ 	.short	0x0082
	.zero		2


//--------------------- .nv.info                  --------------------------
	.section	.nv.info,"",@"SHT_CUDA_INFO"
	.align	4


	//----- nvinfo : EIATTR_REGCOUNT
	.align		4
        /*0000*/ 	.byte	0x04, 0x2f
        /*0002*/ 	.short	(.L_1 - .L_0)
	.align		4
.L_0:
        /*0004*/ 	.word	index@(_Z10vectorizedPiS_S_m)
        /*0008*/ 	.word	0x0000000c


	//----- nvinfo : EIATTR_FRAME_SIZE
	.align		4
.L_1:
        /*000c*/ 	.byte	0x04, 0x11
        /*000e*/ 	.short	(.L_3 - .L_2)
	.align		4
.L_2:
        /*0010*/ 	.word	index@(_Z10vectorizedPiS_S_m)
        /*0014*/ 	.word	0x00000000


	//----- nvinfo : EIATTR_MIN_STACK_SIZE
	.align		4
.L_3:
        /*0018*/ 	.byte	0x04, 0x12
        /*001a*/ 	.short	(.L_5 - .L_4)
	.align		4
.L_4:
        /*001c*/ 	.word	index@(_Z10vectorizedPiS_S_m)
        /*0020*/ 	.word	0x00000000
.L_5:


//--------------------- .nv.compat                --------------------------
	.section	.nv.compat,"",@"SHT_CUDA_COMPAT_INFO"
	.align	4
        /*0000*/ 	.byte	0x02, 0x09, 0x00, 0x00, 0x02, 0x02, 0x01, 0x00, 0x02, 0x05, 0x05, 0x00, 0x03, 0x07, 0x01, 0x01
        /*0010*/ 	.byte	0x02, 0x03, 0x00, 0x00, 0x02, 0x06, 0x01, 0x00, 0x04, 0x0b, 0x08, 0x00, 0x09, 0x00, 0x00, 0x00
        /*0020*/ 	.byte	0x00, 0x00, 0x00, 0x00


//--------------------- .nv.info._Z10vectorizedPiS_S_m --------------------------
	.section	.nv.info._Z10vectorizedPiS_S_m,"",@"SHT_CUDA_INFO"
	.sectionflags	@""
	.align	4


	//----- nvinfo : EIATTR_CUDA_API_VERSION
	.align		4
        /*0000*/ 	.byte	0x04, 0x37
        /*0002*/ 	.short	(.L_7 - .L_6)
.L_6:
        /*0004*/ 	.word	0x00000082


	//----- nvinfo : EIATTR_KPARAM_INFO
	.align		4
.L_7:
        /*0008*/ 	.byte	0x04, 0x17
        /*000a*/ 	.short	(.L_9 - .L_8)
.L_8:
        /*000c*/ 	.word	0x00000000
        /*0010*/ 	.short	0x0003
        /*0012*/ 	.short	0x0018
        /*0014*/ 	.byte	0x00, 0xf0, 0x21, 0x00


	//----- nvinfo : EIATTR_KPARAM_INFO
	.align		4
.L_9:
        /*0018*/ 	.byte	0x04, 0x17
        /*001a*/ 	.short	(.L_11 - .L_10)
.L_10:
        /*001c*/ 	.word	0x00000000
        /*0020*/ 	.short	0x0002
        /*0022*/ 	.short	0x0010
        /*0024*/ 	.byte	0x00, 0xf5, 0x21, 0x00


	//----- nvinfo : EIATTR_KPARAM_INFO
	.align		4
.L_11:
        /*0028*/ 	.byte	0x04, 0x17
        /*002a*/ 	.short	(.L_13 - .L_12)
.L_12:
        /*002c*/ 	.word	0x00000000
        /*0030*/ 	.short	0x0001
        /*0032*/ 	.short	0x0008
        /*0034*/ 	.byte	0x00, 0xf5, 0x21, 0x00


	//----- nvinfo : EIATTR_KPARAM_INFO
	.align		4
.L_13:
        /*0038*/ 	.byte	0x04, 0x17
        /*003a*/ 	.short	(.L_15 - .L_14)
.L_14:
        /*003c*/ 	.word	0x00000000
        /*0040*/ 	.short	0x0000
        /*0042*/ 	.short	0x0000
        /*0044*/ 	.byte	0x00, 0xf5, 0x21, 0x00


	//----- nvinfo : EIATTR_SPARSE_MMA_MASK
	.align		4
.L_15:
        /*0048*/ 	.byte	0x03, 0x50
        /*004a*/ 	.short	0x0000


	//----- nvinfo : EIATTR_MAXREG_COUNT
	.align		4
        /*004c*/ 	.byte	0x03, 0x1b
        /*004e*/ 	.short	0x00ff


	//----- nvinfo : EIATTR_MERCURY_ISA_VERSION
	.align		4
        /*0050*/ 	.byte	0x03, 0x5f
        /*0052*/ 	.short	0x0101


	//----- nvinfo : EIATTR_VRC_CTA_INIT_COUNT
	.align		4
        /*0054*/ 	.byte	0x02, 0x4a
	.zero		1
	.zero		1


	//----- nvinfo : EIATTR_EXIT_INSTR_OFFSETS
	.align		4
        /*0058*/ 	.byte	0x04, 0x1c
        /*005a*/ 	.short	(.L_17 - .L_16)


	//   ....[0]....
.L_16:
        /*005c*/ 	.word	0x00000090


	//   ....[1]....
        /*0060*/ 	.word	0x00000190


	//----- nvinfo : EIATTR_CBANK_PARAM_SIZE
	.align		4
.L_17:
        /*0064*/ 	.byte	0x03, 0x19
        /*0066*/ 	.short	0x0020


	//----- nvinfo : EIATTR_PARAM_CBANK
	.align		4
        /*0068*/ 	.byte	0x04, 0x0a
        /*006a*/ 	.short	(.L_19 - .L_18)
	.align		4
.L_18:
        /*006c*/ 	.word	index@(.nv.constant0._Z10vectorizedPiS_S_m)
        /*0070*/ 	.short	0x0380
        /*0072*/ 	.short	0x0020


	//----- nvinfo : EIATTR_SW_WAR
	.align		4
.L_19:
        /*0074*/ 	.byte	0x04, 0x36
        /*0076*/ 	.short	(.L_21 - .L_20)
.L_20:
        /*0078*/ 	.word	0x00000008
.L_21:


//--------------------- .nv.callgraph             --------------------------
	.section	.nv.callgraph,"",@"SHT_CUDA_CALLGRAPH"
	.align	4
	.sectionentsize	8
	.align		4
        /*0000*/ 	.word	0x00000000
	.align		4
        /*0004*/ 	.word	0xffffffff
	.align		4
        /*0008*/ 	.word	0x00000000
	.align		4
        /*000c*/ 	.word	0xfffffffe
	.align		4
        /*0010*/ 	.word	0x00000000
	.align		4
        /*0014*/ 	.word	0xfffffffd
	.align		4
        /*0018*/ 	.word	0x00000000
	.align		4
        /*001c*/ 	.word	0xfffffffc


//--------------------- .text._Z10vectorizedPiS_S_m --------------------------
	.section	.text._Z10vectorizedPiS_S_m,"ax",@progbits
	.align	128
        .global         _Z10vectorizedPiS_S_m
        .type           _Z10vectorizedPiS_S_m,@function
        .size           _Z10vectorizedPiS_S_m,(.L_x_1 - _Z10vectorizedPiS_S_m)
        .other          _Z10vectorizedPiS_S_m,@"STO_CUDA_ENTRY STV_DEFAULT"
_Z10vectorizedPiS_S_m:
.text._Z10vectorizedPiS_S_m:
[----:B------:R-:W-:Y:S01]  /*0000*/  LDC R1, c[0x0][0x37c] ;  /* 0x0000df00ff017b82 */ /* 0x000fe20000000800 */
[----:B------:R-:W0:Y:S07]  /*0010*/  S2R R3, SR_TID.X ;  /* 0x0000000000037919 */ /* 0x000e2e0000002100 */
[----:B------:R-:W0:Y:S01]  /*0020*/  S2UR UR4, SR_CTAID.X ;  /* 0x00000000000479c3 */ /* 0x000e220000002500 */
[----:B------:R-:W1:Y:S07]  /*0030*/  LDCU.64 UR6, c[0x0][0x398] ;  /* 0x00007300ff0677ac */ /* 0x000e6e0008000a00 */
[----:B------:R-:W0:Y:S02]  /*0040*/  LDC R0, c[0x0][0x360] ;  /* 0x0000d800ff007b82 */ /* 0x000e240000000800 */
[----:B0-----:R-:W-:-:S05]  /*0050*/  IMAD R0, R0, UR4, R3 ;  /* 0x0000000400007c24 */ /* 0x001fca000f8e0203 */
[----:B-1----:R-:W-:Y:S02]  /*0060*/  ISETP.GE.U32.AND P0, PT, R0, UR6, PT ;  /* 0x0000000600007c0c */ /* 0x002fe4000bf06070 */
[----:B------:R-:W-:-:S04]  /*0070*/  SHF.R.S32.HI R3, RZ, 0x1f, R0 ;  /* 0x0000001fff037819 */ /* 0x000fc80000011400 */
[----:B------:R-:W-:-:S13]  /*0080*/  ISETP.GE.U32.AND.EX P0, PT, R3, UR7, PT, P0 ;  /* 0x0000000703007c0c */ /* 0x000fda000bf06100 */
[----:B------:R-:W-:Y:S05]  /*0090*/  @P0 EXIT ;  /* 0x000000000000094d */ /* 0x000fea0003800000 */
[----:B------:R-:W0:Y:S01]  /*00a0*/  LDCU.128 UR8, c[0x0][0x380] ;  /* 0x00007000ff0877ac */ /* 0x000e220008000c00 */
[C---:B------:R-:W-:Y:S01]  /*00b0*/  IMAD.SHL.U32 R6, R0.reuse, 0x4, RZ ;  /* 0x0000000400067824 */ /* 0x040fe200078e00ff */
[----:B------:R-:W-:Y:S01]  /*00c0*/  SHF.L.U64.HI R0, R0, 0x2, R3 ;  /* 0x0000000200007819 */ /* 0x000fe20000010203 */
[----:B------:R-:W1:Y:S01]  /*00d0*/  LDCU.64 UR4, c[0x0][0x358] ;  /* 0x00006b00ff0477ac */ /* 0x000e620008000a00 */
[----:B------:R-:W2:Y:S02]  /*00e0*/  LDCU.64 UR6, c[0x0][0x390] ;  /* 0x00007200ff0677ac */ /* 0x000ea40008000a00 */
[C---:B0-----:R-:W-:Y:S02]  /*00f0*/  IADD3 R4, P1, PT, R6.reuse, UR10, RZ ;  /* 0x0000000a06047c10 */ /* 0x041fe4000ff3e0ff */
[----:B------:R-:W-:Y:S02]  /*0100*/  IADD3 R2, P0, PT, R6, UR8, RZ ;  /* 0x0000000806027c10 */ /* 0x000fe4000ff1e0ff */
[----:B------:R-:W-:-:S02]  /*0110*/  IADD3.X R5, PT, PT, R0, UR11, RZ, P1, !PT ;  /* 0x0000000b00057c10 */ /* 0x000fc40008ffe4ff */
[----:B------:R-:W-:-:S04]  /*0120*/  IADD3.X R3, PT, PT, R0, UR9, RZ, P0, !PT ;  /* 0x0000000900037c10 */ /* 0x000fc800087fe4ff */
[----:B-1----:R-:W3:Y:S04]  /*0130*/  LDG.E R5, desc[UR4][R4.64] ;  /* 0x0000000404057981 */ /* 0x002ee8000c1e1900 */
[----:B------:R-:W3:Y:S01]  /*0140*/  LDG.E R2, desc[UR4][R2.64] ;  /* 0x0000000402027981 */ /* 0x000ee2000c1e1900 */
[----:B--2---:R-:W-:-:S04]  /*0150*/  IADD3 R6, P0, PT, R6, UR6, RZ ;  /* 0x0000000606067c10 */ /* 0x004fc8000ff1e0ff */
[----:B------:R-:W-:Y:S01]  /*0160*/  IADD3.X R7, PT, PT, R0, UR7, RZ, P0, !PT ;  /* 0x0000000700077c10 */ /* 0x000fe200087fe4ff */
[----:B---3--:R-:W-:-:S05]  /*0170*/  IMAD.IADD R9, R2, 0x1, R5 ;  /* 0x0000000102097824 */ /* 0x008fca00078e0205 */
[----:B------:R-:W-:Y:S01]  /*0180*/  STG.E desc[UR4][R6.64], R9 ;  /* 0x0000000906007986 */ /* 0x000fe2000c101904 */
[----:B------:R-:W-:Y:S05]  /*0190*/  EXIT ;  /* 0x000000000000794d */ /* 0x000fea0003800000 */
.L_x_0:
[----:B------:R-:W-:-:S00]  /*01a0*/  BRA `(.L_x_0) ;  /* 0xfffffffc00fc7947 */ /* 0x000fc0000383ffff */
[----:B------:R-:W-:-:S00]  /*01b0*/  NOP ;  /* 0x0000000000007918 */ /* 0x000fc00000000000 */
        /* <DEDUP_REMOVED lines=12> */
.L_x_1:


//--------------------- .nv.shared.reserved.0     --------------------------
	.section	.nv.shared.reserved.0,"aw",@nobits
	.weak		__nv_reservedSMEM_offset_0_alias
	.size		__nv_reservedSMEM_offset_0_alias, 0, 64
	.other		__nv_reservedSMEM_offset_0_alias,@"STO_CUDA_RESERVED_SHARED STV_DEFAULT"
__nv_reservedSMEM_offset_0_alias:
	.zero		0
	.zero		64


//--------------------- .nv.constant0._Z10vectorizedPiS_S_m --------------------------
	.section	.nv.constant0._Z10vectorizedPiS_S_m,"a",@progbits
	.sectionflags	@""
	.align	4
.nv.constant0._Z10vectorizedPiS_S_m:
	.zero		928


//--------------------- SYMBOLS --------------------------

	.type		.nv.reservedSmem.offset0,@object
	.size		.nv.reservedSmem.offset0,0x4
